	.headerflags	@"EF_CUDA_TEXMODE_UNIFIED EF_CUDA_64BIT_ADDRESS EF_CUDA_ACCELERATORS EF_CUDA_SM90 EF_CUDA_VIRTUAL_SM(EF_CUDA_SM90)"
	.elftype	@"ET_EXEC"


//--------------------- .nv.info                  --------------------------
	.section	.nv.info,"",@"SHT_CUDA_INFO"
	.align	4


	//----- nvinfo : EIATTR_REGCOUNT
	.align		4
        /*0000*/ 	.byte	0x04, 0x2f
        /*0002*/ 	.short	(.L_3 - .L_2)
	.align		4
.L_2:
        /*0004*/ 	.word	index@(triton_poi_fused__native_batch_norm_legit_no_training_leaky_relu_leaky_relu_backward_20)
        /*0008*/ 	.word	0x00000012


	//----- nvinfo : EIATTR_MIN_STACK_SIZE
	.align		4
.L_3:
        /*000c*/ 	.byte	0x04, 0x12
        /*000e*/ 	.short	(.L_5 - .L_4)
	.align		4
.L_4:
        /*0010*/ 	.word	index@(triton_poi_fused__native_batch_norm_legit_no_training_leaky_relu_leaky_relu_backward_20)
        /*0014*/ 	.word	0x00000000


	//----- nvinfo : EIATTR_FRAME_SIZE
	.align		4
.L_5:
        /*0018*/ 	.byte	0x04, 0x11
        /*001a*/ 	.short	(.L_7 - .L_6)
	.align		4
.L_6:
        /*001c*/ 	.word	index@(triton_poi_fused__native_batch_norm_legit_no_training_leaky_relu_leaky_relu_backward_20)
        /*0020*/ 	.word	0x00000000


	//----- nvinfo : EIATTR_MIN_STACK_SIZE
	.align		4
.L_7:
        /*0024*/ 	.byte	0x04, 0x12
        /*0026*/ 	.short	(.L_9 - .L_8)
	.align		4
.L_8:
        /*0028*/ 	.word	index@(triton_poi_fused__native_batch_norm_legit_no_training_leaky_relu_leaky_relu_backward_20)
        /*002c*/ 	.word	0x00000000
.L_9:


//--------------------- .nv.info.triton_poi_fused__native_batch_norm_legit_no_training_leaky_relu_leaky_relu_backward_20 --------------------------
	.section	.nv.info.triton_poi_fused__native_batch_norm_legit_no_training_leaky_relu_leaky_relu_backward_20,"",@"SHT_CUDA_INFO"
	.sectionflags	@""
	.align	4


	//----- nvinfo : EIATTR_CUDA_API_VERSION
	.align		4
        /*0000*/ 	.byte	0x04, 0x37
        /*0002*/ 	.short	(.L_11 - .L_10)
.L_10:
        /*0004*/ 	.word	0x0000007c


	//----- nvinfo : EIATTR_KPARAM_INFO
	.align		4
.L_11:
        /*0008*/ 	.byte	0x04, 0x17
        /*000a*/ 	.short	(.L_13 - .L_12)
.L_12:
        /*000c*/ 	.word	0x00000000
        /*0010*/ 	.short	0x0007
        /*0012*/ 	.short	0x0038
        /*0014*/ 	.byte	0x00, 0xf0, 0x11, 0x00


	//----- nvinfo : EIATTR_KPARAM_INFO
	.align		4
.L_13:
        /*0018*/ 	.byte	0x04, 0x17
        /*001a*/ 	.short	(.L_15 - .L_14)
.L_14:
        /*001c*/ 	.word	0x00000000
        /*0020*/ 	.short	0x0006
        /*0022*/ 	.short	0x0030
        /*0024*/ 	.byte	0x00, 0xf4, 0x21, 0x00


	//----- nvinfo : EIATTR_KPARAM_INFO
	.align		4
.L_15:
        /*0028*/ 	.byte	0x04, 0x17
        /*002a*/ 	.short	(.L_17 - .L_16)
.L_16:
        /*002c*/ 	.word	0x00000000
        /*0030*/ 	.short	0x0005
        /*0032*/ 	.short	0x0028
        /*0034*/ 	.byte	0x00, 0xf4, 0x21, 0x00


	//----- nvinfo : EIATTR_KPARAM_INFO
	.align		4
.L_17:
        /*0038*/ 	.byte	0x04, 0x17
        /*003a*/ 	.short	(.L_19 - .L_18)
.L_18:
        /*003c*/ 	.word	0x00000000
        /*0040*/ 	.short	0x0004
        /*0042*/ 	.short	0x0020
        /*0044*/ 	.byte	0x00, 0xf4, 0x21, 0x00


	//----- nvinfo : EIATTR_KPARAM_INFO
	.align		4
.L_19:
        /*0048*/ 	.byte	0x04, 0x17
        /*004a*/ 	.short	(.L_21 - .L_20)
.L_20:
        /*004c*/ 	.word	0x00000000
        /*0050*/ 	.short	0x0003
        /*0052*/ 	.short	0x0018
        /*0054*/ 	.byte	0x00, 0xf4, 0x21, 0x00


	//----- nvinfo : EIATTR_KPARAM_INFO
	.align		4
.L_21:
        /*0058*/ 	.byte	0x04, 0x17
        /*005a*/ 	.short	(.L_23 - .L_22)
.L_22:
        /*005c*/ 	.word	0x00000000
        /*0060*/ 	.short	0x0002
        /*0062*/ 	.short	0x0010
        /*0064*/ 	.byte	0x00, 0xf4, 0x21, 0x00


	//----- nvinfo : EIATTR_KPARAM_INFO
	.align		4
.L_23:
        /*0068*/ 	.byte	0x04, 0x17
        /*006a*/ 	.short	(.L_25 - .L_24)
.L_24:
        /*006c*/ 	.word	0x00000000
        /*0070*/ 	.short	0x0001
        /*0072*/ 	.short	0x0008
        /*0074*/ 	.byte	0x00, 0xf4, 0x21, 0x00


	//----- nvinfo : EIATTR_KPARAM_INFO
	.align		4
.L_25:
        /*0078*/ 	.byte	0x04, 0x17
        /*007a*/ 	.short	(.L_27 - .L_26)
.L_26:
        /*007c*/ 	.word	0x00000000
        /*0080*/ 	.short	0x0000
        /*0082*/ 	.short	0x0000
        /*0084*/ 	.byte	0x00, 0xf4, 0x21, 0x00


	//----- nvinfo : EIATTR_SPARSE_MMA_MASK
	.align		4
.L_27:
        /*0088*/ 	.byte	0x03, 0x50
        /*008a*/ 	.short	0x0000


	//----- nvinfo : EIATTR_MAXREG_COUNT
	.align		4
        /*008c*/ 	.byte	0x03, 0x1b
        /*008e*/ 	.short	0x00ff


	//----- nvinfo : EIATTR_EXIT_INSTR_OFFSETS
	.align		4
        /*0090*/ 	.byte	0x04, 0x1c
        /*0092*/ 	.short	(.L_29 - .L_28)


	//   ....[0]....
.L_28:
        /*0094*/ 	.word	0x00000360


	//   ....[1]....
        /*0098*/ 	.word	0x00000380


	//----- nvinfo : EIATTR_REQNTID
	.align		4
.L_29:
        /*009c*/ 	.byte	0x04, 0x10
        /*009e*/ 	.short	(.L_31 - .L_30)
.L_30:
        /*00a0*/ 	.word	0x00000080
        /*00a4*/ 	.word	0x00000001
        /*00a8*/ 	.word	0x00000001


	//----- nvinfo : EIATTR_CBANK_PARAM_SIZE
	.align		4
.L_31:
        /*00ac*/ 	.byte	0x03, 0x19
        /*00ae*/ 	.short	0x003c


	//----- nvinfo : EIATTR_PARAM_CBANK
	.align		4
        /*00b0*/ 	.byte	0x04, 0x0a
        /*00b2*/ 	.short	(.L_33 - .L_32)
	.align		4
.L_32:
        /*00b4*/ 	.word	index@(.nv.constant0.triton_poi_fused__native_batch_norm_legit_no_training_leaky_relu_leaky_relu_backward_20)
        /*00b8*/ 	.short	0x0210
        /*00ba*/ 	.short	0x003c


	//----- nvinfo : EIATTR_SW_WAR
	.align		4
.L_33:
        /*00bc*/ 	.byte	0x04, 0x36
        /*00be*/ 	.short	(.L_35 - .L_34)
.L_34:
        /*00c0*/ 	.word	0x00000008
.L_35:


//--------------------- .nv.callgraph             --------------------------
	.section	.nv.callgraph,"",@"SHT_CUDA_CALLGRAPH"
	.align	4
	.sectionentsize	8
	.align		4
        /*0000*/ 	.word	0x00000000
	.align		4
        /*0004*/ 	.word	0xffffffff
	.align		4
        /*0008*/ 	.word	0x00000000
	.align		4
        /*000c*/ 	.word	0xfffffffe
	.align		4
        /*0010*/ 	.word	0x00000000
	.align		4
        /*0014*/ 	.word	0xfffffffd
	.align		4
        /*0018*/ 	.word	0x00000000
	.align		4
        /*001c*/ 	.word	0xfffffffc


//--------------------- .nv.constant4             --------------------------
	.section	.nv.constant4,"a",@progbits
	.align	8
	.align		8
.nv.constant4:
        /*0000*/ 	.dword	_$_str
	.align		8
        /*0008*/ 	.dword	_$_str_$_2


//--------------------- .text.triton_poi_fused__native_batch_norm_legit_no_training_leaky_relu_leaky_relu_backward_20 --------------------------
	.section	.text.triton_poi_fused__native_batch_norm_legit_no_training_leaky_relu_leaky_relu_backward_20,"ax",@progbits
	.align	128
        .global         triton_poi_fused__native_batch_norm_legit_no_training_leaky_relu_leaky_relu_backward_20
        .type           triton_poi_fused__native_batch_norm_legit_no_training_leaky_relu_leaky_relu_backward_20,@function
        .size           triton_poi_fused__native_batch_norm_legit_no_training_leaky_relu_leaky_relu_backward_20,(.L_x_1 - triton_poi_fused__native_batch_norm_legit_no_training_leaky_relu_leaky_relu_backward_20)
        .other          triton_poi_fused__native_batch_norm_legit_no_training_leaky_relu_leaky_relu_backward_20,@"STO_CUDA_ENTRY STV_DEFAULT"
triton_poi_fused__native_batch_norm_legit_no_training_leaky_relu_leaky_relu_backward_20:
.text.triton_poi_fused__native_batch_norm_legit_no_training_leaky_relu_leaky_relu_backward_20:
[----:B------:R-:W0:Y:S01]  /*0000*/  LDC R1, c[0x0][0x28] ;  /* 0x00000a00ff017b82 */ /* 0x000e220000000800 */
[----:B------:R-:W1:Y:S07]  /*0010*/  S2R R0, SR_TID.X ;  /* 0x0000000000007919 */ /* 0x000e6e0000002100 */
[----:B------:R-:W2:Y:S01]  /*0020*/  LDC.64 R6, c[0x0][0x228] ;  /* 0x00008a00ff067b82 */ /* 0x000ea20000000a00 */
[----:B------:R-:W-:Y:S01]  /*0030*/  CS2R R14, SRZ ;  /* 0x00000000000e7805 */ /* 0x000fe2000001ff00 */
[----:B------:R-:W-:Y:S01]  /*0040*/  ULDC.64 UR4, c[0x0][0x208] ;  /* 0x0000820000047ab9 */ /* 0x000fe20000000a00 */
[----:B------:R-:W3:Y:S05]  /*0050*/  S2R R3, SR_CTAID.X ;  /* 0x0000000000037919 */ /* 0x000eea0000002500 */
[----:B------:R-:W4:Y:S08]  /*0060*/  LDC.64 R4, c[0x0][0x220] ;  /* 0x00008800ff047b82 */ /* 0x000f300000000a00 */
[----:B------:R-:W5:Y:S08]  /*0070*/  LDC.64 R8, c[0x0][0x230] ;  /* 0x00008c00ff087b82 */ /* 0x000f700000000a00 */
[----:B------:R-:W5:Y:S01]  /*0080*/  LDC.64 R10, c[0x0][0x238] ;  /* 0x00008e00ff0a7b82 */ /* 0x000f620000000a00 */
[----:B------:R-:W-:Y:S01]  /*0090*/  HFMA2.MMA R12, -RZ, RZ, 0, 0 ;  /* 0x00000000ff0c7435 */ /* 0x000fe200000001ff */
[----:B------:R-:W-:Y:S01]  /*00a0*/  ULDC.64 UR6, c[0x0][0x240] ;  /* 0x0000900000067ab9 */ /* 0x000fe20000000a00 */
[----:B-1----:R-:W-:-:S02]  /*00b0*/  LOP3.LUT R0, R0, 0x7f, RZ, 0xc0, !PT ;  /* 0x0000007f00007812 */ /* 0x002fc400078ec0ff */
[----:B---3--:R-:W-:-:S03]  /*00c0*/  SHF.R.S32.HI R2, RZ, 0x18, R3 ;  /* 0x00000018ff027819 */ /* 0x008fc60000011403 */
[----:B------:R-:W-:Y:S01]  /*00d0*/  IMAD R0, R3, 0x80, R0 ;  /* 0x0000008003007824 */ /* 0x000fe200078e0200 */
[----:B------:R-:W-:-:S04]  /*00e0*/  SGXT R3, R2, 0x1 ;  /* 0x000000010203781a */ /* 0x000fc80000000200 */
[----:B------:R-:W-:Y:S02]  /*00f0*/  ISETP.GE.AND P0, PT, R0, 0x200, PT ;  /* 0x000002000000780c */ /* 0x000fe40003f06270 */
[----:B------:R-:W-:-:S04]  /*0100*/  LEA.HI R3, R3, R0, RZ, 0x7 ;  /* 0x0000000003037211 */ /* 0x000fc800078f38ff */
[----:B------:R-:W-:-:S05]  /*0110*/  LOP3.LUT R3, R3, 0xffffff80, RZ, 0xc0, !PT ;  /* 0xffffff8003037812 */ /* 0x000fca00078ec0ff */
[----:B------:R-:W-:Y:S02]  /*0120*/  IMAD.IADD R13, R0, 0x1, -R3 ;  /* 0x00000001000d7824 */ /* 0x000fe400078e0a03 */
[----:B------:R-:W1:Y:S02]  /*0130*/  LDC.64 R2, c[0x0][0x218] ;  /* 0x00008600ff027b82 */ /* 0x000e640000000a00 */
[----:B--2---:R-:W-:-:S05]  /*0140*/  IMAD.WIDE R6, R13, 0x4, R6 ;  /* 0x000000040d067825 */ /* 0x004fca00078e0206 */
[----:B------:R5:W2:Y:S01]  /*0150*/  @!P0 LDG.E.EL R14, desc[UR4][R6.64] ;  /* 0x00000004060e8981 */ /* 0x000aa2000c2e1900 */
[----:B----4-:R-:W-:-:S05]  /*0160*/  IMAD.WIDE R4, R13, 0x4, R4 ;  /* 0x000000040d047825 */ /* 0x010fca00078e0204 */
[----:B------:R-:W3:Y:S01]  /*0170*/  @!P0 LDG.E.EL R15, desc[UR4][R4.64] ;  /* 0x00000004040f8981 */ /* 0x000ee2000c2e1900 */
[----:B-----5:R-:W-:-:S04]  /*0180*/  IMAD.WIDE R6, R13, 0x4, R8 ;  /* 0x000000040d067825 */ /* 0x020fc800078e0208 */
[----:B-1----:R-:W-:-:S05]  /*0190*/  IMAD.WIDE R2, R0, 0x4, R2 ;  /* 0x0000000400027825 */ /* 0x002fca00078e0202 */
[----:B------:R1:W3:Y:S01]  /*01a0*/  @!P0 LDG.E R12, desc[UR4][R2.64] ;  /* 0x00000004020c8981 */ /* 0x0002e2000c1e1900 */
[----:B0-----:R-:W-:Y:S01]  /*01b0*/  IMAD.WIDE R8, R13, 0x4, R10 ;  /* 0x000000040d087825 */ /* 0x001fe200078e020a */
[----:B------:R-:W-:-:S06]  /*01c0*/  CS2R R10, SRZ ;  /* 0x00000000000a7805 */ /* 0x000fcc000001ff00 */
[----:B------:R-:W4:Y:S04]  /*01d0*/  @!P0 LDG.E.EL R10, desc[UR4][R6.64] ;  /* 0x00000004060a8981 */ /* 0x000f28000c2e1900 */
[----:B------:R-:W4:Y:S01]  /*01e0*/  @!P0 LDG.E.EL R11, desc[UR4][R8.64] ;  /* 0x00000004080b8981 */ /* 0x000f22000c2e1900 */
[----:B-1----:R-:W-:Y:S01]  /*01f0*/  MOV R2, 0x3e800000 ;  /* 0x3e80000000027802 */ /* 0x002fe20000000f00 */
[----:B--2---:R-:W-:-:S04]  /*0200*/  FADD R14, R14, 0.0010000000474974513054 ;  /* 0x3a83126f0e0e7421 */ /* 0x004fc80000000000 */
[----:B------:R-:W0:Y:S02]  /*0210*/  MUFU.SQRT R13, R14 ;  /* 0x0000000e000d7308 */ /* 0x000e240000002000 */
[C---:B0-----:R-:W-:Y:S02]  /*0220*/  FSETP.GT.AND P1, PT, R13.reuse, 8.50705917302346158658e+37, PT ;  /* 0x7e8000000d00780b */ /* 0x041fe40003f24000 */
[----:B------:R-:W-:-:S11]  /*0230*/  FSETP.GEU.AND P2, PT, R13, 1.175494350822287508e-38, PT ;  /* 0x008000000d00780b */ /* 0x000fd60003f4e000 */
[----:B------:R-:W-:-:S04]  /*0240*/  @P1 FMUL R13, R13, 0.25 ;  /* 0x3e8000000d0d1820 */ /* 0x000fc80000400000 */
[----:B------:R-:W-:-:S06]  /*0250*/  @!P2 FMUL R13, R13, 16777216 ;  /* 0x4b8000000d0da820 */ /* 0x000fcc0000400000 */
[----:B------:R-:W0:Y:S01]  /*0260*/  MUFU.RCP R13, R13 ;  /* 0x0000000d000d7308 */ /* 0x000e220000001000 */
[----:B------:R-:W-:-:S05]  /*0270*/  FSEL R2, R2, 1, P1 ;  /* 0x3f80000002027808 */ /* 0x000fca0000800000 */
[----:B------:R-:W-:Y:S01]  /*0280*/  @!P2 FMUL R2, R2, 16777216 ;  /* 0x4b8000000202a820 */ /* 0x000fe20000400000 */
[----:B---3--:R-:W-:-:S03]  /*0290*/  FADD R12, -R15, R12 ;  /* 0x0000000c0f0c7221 */ /* 0x008fc60000000100 */
[----:B0-----:R-:W-:-:S04]  /*02a0*/  FMUL R3, R13, R2 ;  /* 0x000000020d037220 */ /* 0x001fc80000400000 */
[----:B------:R-:W-:Y:S02]  /*02b0*/  FMUL R12, R12, R3 ;  /* 0x000000030c0c7220 */ /* 0x000fe40000400000 */
[----:B------:R-:W0:Y:S02]  /*02c0*/  LDC.64 R2, c[0x0][0x210] ;  /* 0x00008400ff027b82 */ /* 0x000e240000000a00 */
[----:B----4-:R-:W-:-:S05]  /*02d0*/  FFMA R11, R12, R10, R11 ;  /* 0x0000000a0c0b7223 */ /* 0x010fca000000000b */
[----:B------:R-:W-:-:S13]  /*02e0*/  FSETP.GT.AND P1, PT, R11, RZ, PT ;  /* 0x000000ff0b00720b */ /* 0x000fda0003f24000 */
[----:B------:R-:W-:Y:S01]  /*02f0*/  @!P1 FMUL R11, R11, 0.10000000149011611938 ;  /* 0x3dcccccd0b0b9820 */ /* 0x000fe20000400000 */
[----:B------:R-:W-:Y:S01]  /*0300*/  IADD3 R4, P1, R0, UR6, RZ ;  /* 0x0000000600047c10 */ /* 0x000fe2000ff3e0ff */
[----:B0-----:R-:W-:-:S03]  /*0310*/  IMAD.WIDE R2, R0, 0x4, R2 ;  /* 0x0000000400027825 */ /* 0x001fc600078e0202 */
[----:B------:R-:W-:Y:S02]  /*0320*/  FSETP.GT.AND P2, PT, R11, RZ, PT ;  /* 0x000000ff0b00720b */ /* 0x000fe40003f44000 */
[----:B------:R-:W-:Y:S01]  /*0330*/  LEA.HI.X.SX32 R5, R0, UR7, 0x1, P1 ;  /* 0x0000000700057c11 */ /* 0x000fe200088f0eff */
[----:B------:R0:W-:Y:S01]  /*0340*/  @!P0 STG.E desc[UR4][R2.64], R11 ;  /* 0x0000000b02008986 */ /* 0x0001e2000c101904 */
[----:B------:R-:W-:Y:S01]  /*0350*/  SEL R7, RZ, 0x1, !P2 ;  /* 0x00000001ff077807 */ /* 0x000fe20005000000 */
[----:B0-----:R-:W-:Y:S08]  /*0360*/  @P0 EXIT ;  /* 0x000000000000094d */ /* 0x001ff00003800000 */
[----:B------:R-:W-:Y:S01]  /*0370*/  STG.E.U8 desc[UR4][R4.64], R7 ;  /* 0x0000000704007986 */ /* 0x000fe2000c101104 */
[----:B------:R-:W-:Y:S05]  /*0380*/  EXIT ;  /* 0x000000000000794d */ /* 0x000fea0003800000 */
.L_x_0:
[----:B------:R-:W-:-:S00]  /*0390*/  BRA `(.L_x_0) ;  /* 0xfffffffc00fc7947 */ /* 0x000fc0000383ffff */
[----:B------:R-:W-:-:S00]  /*03a0*/  NOP ;  /* 0x0000000000007918 */ /* 0x000fc00000000000 */
        /* <DEDUP_REMOVED lines=13> */
.L_x_1:


//--------------------- .nv.global.init           --------------------------
	.section	.nv.global.init,"aw",@progbits
.nv.global.init:
	.type		_$_str,@object
	.size		_$_str,(_$_str_$_2 - _$_str)
_$_str:
        /*0000*/ 	.byte	0x5f, 0x5f, 0x43, 0x55, 0x44, 0x41, 0x5f, 0x46, 0x54, 0x5a, 0x00
	.type		_$_str_$_2,@object
	.size		_$_str_$_2,(.L_1 - _$_str_$_2)
_$_str_$_2:
        /*000b*/ 	.byte	0x5f, 0x5f, 0x43, 0x55, 0x44, 0x41, 0x5f, 0x50, 0x52, 0x45, 0x43, 0x5f, 0x53, 0x51, 0x52, 0x54
        /*001b*/ 	.byte	0x00
.L_1:


//--------------------- .nv.constant0.triton_poi_fused__native_batch_norm_legit_no_training_leaky_relu_leaky_relu_backward_20 --------------------------
	.section	.nv.constant0.triton_poi_fused__native_batch_norm_legit_no_training_leaky_relu_leaky_relu_backward_20,"a",@progbits
	.sectionflags	@""
	.align	4
.nv.constant0.triton_poi_fused__native_batch_norm_legit_no_training_leaky_relu_leaky_relu_backward_20:
	.zero		588
